//
// Generated by NVIDIA NVVM Compiler
//
// Compiler Build ID: CL-36424714
// Cuda compilation tools, release 13.0, V13.0.88
// Based on NVVM 20.0.0
//

.version 9.0
.target sm_100
.address_size 64

	// .globl	_Z15matrix_multiplyPfS_S_
// _ZZ15matrix_multiplyPfS_S_E10sharedMemA has been demoted
// _ZZ15matrix_multiplyPfS_S_E10sharedMemB has been demoted

.visible .entry _Z15matrix_multiplyPfS_S_(
	.param .u64 .ptr .align 1 _Z15matrix_multiplyPfS_S__param_0,
	.param .u64 .ptr .align 1 _Z15matrix_multiplyPfS_S__param_1,
	.param .u64 .ptr .align 1 _Z15matrix_multiplyPfS_S__param_2
)
{
	.reg .pred 	%p<9>;
	.reg .b32 	%r<95>;
	.reg .b32 	%f<70>;
	.reg .b64 	%rd<13>;
	// demoted variable
	.shared .align 4 .b8 _ZZ15matrix_multiplyPfS_S_E10sharedMemA[4096];
	// demoted variable
	.shared .align 4 .b8 _ZZ15matrix_multiplyPfS_S_E10sharedMemB[4096];
	ld.param.u64 	%rd4, [_Z15matrix_multiplyPfS_S__param_0];
	ld.param.u64 	%rd5, [_Z15matrix_multiplyPfS_S__param_1];
	ld.param.u64 	%rd3, [_Z15matrix_multiplyPfS_S__param_2];
	cvta.to.global.u64 	%rd1, %rd5;
	cvta.to.global.u64 	%rd2, %rd4;
	mov.u32 	%r32, %ctaid.y;
	mov.u32 	%r33, %ntid.y;
	mov.u32 	%r1, %tid.y;
	mad.lo.s32 	%r34, %r32, %r33, %r1;
	mov.u32 	%r35, %ctaid.x;
	mov.u32 	%r2, %ntid.x;
	mul.lo.s32 	%r3, %r35, %r2;
	mov.u32 	%r4, %tid.x;
	shl.b32 	%r36, %r34, 10;
	or.b32  	%r5, %r36, %r4;
	mul.lo.s32 	%r6, %r1, %r2;
	add.s32 	%r37, %r6, %r4;
	shl.b32 	%r38, %r37, 2;
	mov.u32 	%r39, _ZZ15matrix_multiplyPfS_S_E10sharedMemA;
	add.s32 	%r7, %r39, %r38;
	mov.u32 	%r40, _ZZ15matrix_multiplyPfS_S_E10sharedMemB;
	add.s32 	%r8, %r40, %r38;
	and.b32  	%r9, %r2, 7;
	and.b32  	%r10, %r2, 3;
	and.b32  	%r11, %r2, 2040;
	and.b32  	%r12, %r2, 1;
	and.b32  	%r41, %r2, -8;
	neg.s32 	%r13, %r41;
	shl.b32 	%r42, %r4, 2;
	add.s32 	%r14, %r40, %r42;
	shl.b32 	%r15, %r2, 5;
	shl.b32 	%r43, %r6, 2;
	add.s32 	%r44, %r43, %r39;
	add.s32 	%r16, %r44, 16;
	shl.b32 	%r17, %r2, 2;
	mov.f32 	%f69, 0f00000000;
	mov.b32 	%r88, 0;
$L__BB0_1:
	setp.lt.u32 	%p1, %r2, 8;
	add.s32 	%r46, %r5, %r88;
	mul.wide.u32 	%rd6, %r46, 4;
	add.s64 	%rd7, %rd2, %rd6;
	ld.global.f32 	%f16, [%rd7];
	st.shared.f32 	[%r7], %f16;
	add.s32 	%r47, %r1, %r88;
	shl.b32 	%r48, %r47, 10;
	add.s32 	%r49, %r3, %r4;
	add.s32 	%r50, %r48, %r49;
	mul.wide.u32 	%rd8, %r50, 4;
	add.s64 	%rd9, %rd1, %rd8;
	ld.global.f32 	%f17, [%rd9];
	st.shared.f32 	[%r8], %f17;
	bar.sync 	0;
	mov.b32 	%r93, 0;
	@%p1 bra 	$L__BB0_4;
	mov.u32 	%r89, %r16;
	mov.u32 	%r90, %r14;
	mov.u32 	%r91, %r13;
$L__BB0_3:
	.pragma "nounroll";
	ld.shared.f32 	%f18, [%r89+-16];
	ld.shared.f32 	%f19, [%r90];
	fma.rn.f32 	%f20, %f18, %f19, %f69;
	ld.shared.f32 	%f21, [%r89+-12];
	add.s32 	%r51, %r90, %r17;
	ld.shared.f32 	%f22, [%r51];
	fma.rn.f32 	%f23, %f21, %f22, %f20;
	ld.shared.f32 	%f24, [%r89+-8];
	add.s32 	%r52, %r51, %r17;
	ld.shared.f32 	%f25, [%r52];
	fma.rn.f32 	%f26, %f24, %f25, %f23;
	ld.shared.f32 	%f27, [%r89+-4];
	add.s32 	%r53, %r52, %r17;
	ld.shared.f32 	%f28, [%r53];
	fma.rn.f32 	%f29, %f27, %f28, %f26;
	ld.shared.f32 	%f30, [%r89];
	add.s32 	%r54, %r53, %r17;
	ld.shared.f32 	%f31, [%r54];
	fma.rn.f32 	%f32, %f30, %f31, %f29;
	ld.shared.f32 	%f33, [%r89+4];
	add.s32 	%r55, %r54, %r17;
	ld.shared.f32 	%f34, [%r55];
	fma.rn.f32 	%f35, %f33, %f34, %f32;
	ld.shared.f32 	%f36, [%r89+8];
	add.s32 	%r56, %r55, %r17;
	ld.shared.f32 	%f37, [%r56];
	fma.rn.f32 	%f38, %f36, %f37, %f35;
	ld.shared.f32 	%f39, [%r89+12];
	add.s32 	%r57, %r56, %r17;
	ld.shared.f32 	%f40, [%r57];
	fma.rn.f32 	%f69, %f39, %f40, %f38;
	add.s32 	%r91, %r91, 8;
	add.s32 	%r90, %r90, %r15;
	add.s32 	%r89, %r89, 32;
	setp.ne.s32 	%p2, %r91, 0;
	mov.u32 	%r93, %r11;
	@%p2 bra 	$L__BB0_3;
$L__BB0_4:
	setp.eq.s32 	%p3, %r9, 0;
	@%p3 bra 	$L__BB0_12;
	add.s32 	%r58, %r9, -1;
	setp.lt.u32 	%p4, %r58, 3;
	@%p4 bra 	$L__BB0_7;
	add.s32 	%r59, %r93, %r6;
	shl.b32 	%r60, %r59, 2;
	mov.u32 	%r61, _ZZ15matrix_multiplyPfS_S_E10sharedMemA;
	add.s32 	%r62, %r61, %r60;
	ld.shared.f32 	%f42, [%r62];
	mad.lo.s32 	%r63, %r93, %r2, %r4;
	shl.b32 	%r64, %r63, 2;
	mov.u32 	%r65, _ZZ15matrix_multiplyPfS_S_E10sharedMemB;
	add.s32 	%r66, %r65, %r64;
	ld.shared.f32 	%f43, [%r66];
	fma.rn.f32 	%f44, %f42, %f43, %f69;
	ld.shared.f32 	%f45, [%r62+4];
	add.s32 	%r67, %r66, %r17;
	ld.shared.f32 	%f46, [%r67];
	fma.rn.f32 	%f47, %f45, %f46, %f44;
	ld.shared.f32 	%f48, [%r62+8];
	add.s32 	%r68, %r67, %r17;
	ld.shared.f32 	%f49, [%r68];
	fma.rn.f32 	%f50, %f48, %f49, %f47;
	ld.shared.f32 	%f51, [%r62+12];
	add.s32 	%r69, %r68, %r17;
	ld.shared.f32 	%f52, [%r69];
	fma.rn.f32 	%f69, %f51, %f52, %f50;
	add.s32 	%r93, %r93, 4;
$L__BB0_7:
	setp.eq.s32 	%p5, %r10, 0;
	@%p5 bra 	$L__BB0_12;
	setp.eq.s32 	%p6, %r10, 1;
	@%p6 bra 	$L__BB0_10;
	add.s32 	%r70, %r93, %r6;
	shl.b32 	%r71, %r70, 2;
	mov.u32 	%r72, _ZZ15matrix_multiplyPfS_S_E10sharedMemA;
	add.s32 	%r73, %r72, %r71;
	ld.shared.f32 	%f54, [%r73];
	mad.lo.s32 	%r74, %r93, %r2, %r4;
	shl.b32 	%r75, %r74, 2;
	mov.u32 	%r76, _ZZ15matrix_multiplyPfS_S_E10sharedMemB;
	add.s32 	%r77, %r76, %r75;
	ld.shared.f32 	%f55, [%r77];
	fma.rn.f32 	%f56, %f54, %f55, %f69;
	ld.shared.f32 	%f57, [%r73+4];
	add.s32 	%r78, %r77, %r17;
	ld.shared.f32 	%f58, [%r78];
	fma.rn.f32 	%f69, %f57, %f58, %f56;
	add.s32 	%r93, %r93, 2;
$L__BB0_10:
	setp.eq.s32 	%p7, %r12, 0;
	@%p7 bra 	$L__BB0_12;
	add.s32 	%r79, %r93, %r6;
	shl.b32 	%r80, %r79, 2;
	mov.u32 	%r81, _ZZ15matrix_multiplyPfS_S_E10sharedMemA;
	add.s32 	%r82, %r81, %r80;
	ld.shared.f32 	%f59, [%r82];
	mad.lo.s32 	%r83, %r93, %r2, %r4;
	shl.b32 	%r84, %r83, 2;
	mov.u32 	%r85, _ZZ15matrix_multiplyPfS_S_E10sharedMemB;
	add.s32 	%r86, %r85, %r84;
	ld.shared.f32 	%f60, [%r86];
	fma.rn.f32 	%f69, %f59, %f60, %f69;
$L__BB0_12:
	bar.sync 	0;
	add.s32 	%r88, %r88, %r2;
	setp.lt.u32 	%p8, %r88, 1024;
	@%p8 bra 	$L__BB0_1;
	cvta.to.global.u64 	%rd10, %rd3;
	add.s32 	%r87, %r5, %r3;
	mul.wide.s32 	%rd11, %r87, 4;
	add.s64 	%rd12, %rd10, %rd11;
	st.global.f32 	[%rd12], %f69;
	ret;

}


// ===== COMPILED SASS (sm_100) =====

	.target	sm_100

	.elftype	@"ET_EXEC"


//--------------------- .note.nv.tkinfo           --------------------------
	.section	.note.nv.tkinfo,"",@"SHT_NOTE"
	.sectionflags	@"SHF_NOTE_NV_TKINFO"
	.tkinfo
        /*0018*/ 	.word	0x00000002
        /*0030*/ 	.string	""
        /*0030*/ 	.string	"ptxas"
        /*0030*/ 	.string	"Cuda compilation tools, release 13.0, V13.0.88"
        /*0030*/ 	.string	"Build cuda_13.0.r13.0/compiler.36424714_0"
        /*0030*/ 	.string	"-arch sm_100 -m 64 "



//--------------------- .note.nv.cuinfo           --------------------------
	.section	.note.nv.cuinfo,"",@"SHT_NOTE"
	.sectionflags	@"SHF_NOTE_NV_CUINFO"
        /*0018*/ 	.short	0x0002
        /*001a*/ 	.short	0x0064
        /*001c*/ 	.short	0x0082
	.zero		2


//--------------------- .nv.info                  --------------------------
	.section	.nv.info,"",@"SHT_CUDA_INFO"
	.align	4


	//----- nvinfo : EIATTR_REGCOUNT
	.align		4
        /*0000*/ 	.byte	0x04, 0x2f
        /*0002*/ 	.short	(.L_1 - .L_0)
	.align		4
.L_0:
        /*0004*/ 	.word	index@(_Z15matrix_multiplyPfS_S_)
        /*0008*/ 	.word	0x00000020


	//----- nvinfo : EIATTR_FRAME_SIZE
	.align		4
.L_1:
        /*000c*/ 	.byte	0x04, 0x11
        /*000e*/ 	.short	(.L_3 - .L_2)
	.align		4
.L_2:
        /*0010*/ 	.word	index@(_Z15matrix_multiplyPfS_S_)
        /*0014*/ 	.word	0x00000000


	//----- nvinfo : EIATTR_MIN_STACK_SIZE
	.align		4
.L_3:
        /*0018*/ 	.byte	0x04, 0x12
        /*001a*/ 	.short	(.L_5 - .L_4)
	.align		4
.L_4:
        /*001c*/ 	.word	index@(_Z15matrix_multiplyPfS_S_)
        /*0020*/ 	.word	0x00000000
.L_5:


//--------------------- .nv.compat                --------------------------
	.section	.nv.compat,"",@"SHT_CUDA_COMPAT_INFO"
	.align	4
        /*0000*/ 	.byte	0x02, 0x09, 0x00, 0x00, 0x02, 0x02, 0x01, 0x00, 0x02, 0x05, 0x05, 0x00, 0x03, 0x07, 0x01, 0x01
        /*0010*/ 	.byte	0x02, 0x03, 0x00, 0x00, 0x02, 0x06, 0x01, 0x00, 0x04, 0x0b, 0x08, 0x00, 0x09, 0x00, 0x00, 0x00
        /*0020*/ 	.byte	0x00, 0x00, 0x00, 0x00


//--------------------- .nv.info._Z15matrix_multiplyPfS_S_ --------------------------
	.section	.nv.info._Z15matrix_multiplyPfS_S_,"",@"SHT_CUDA_INFO"
	.sectionflags	@""
	.align	4


	//----- nvinfo : EIATTR_CUDA_API_VERSION
	.align		4
        /*0000*/ 	.byte	0x04, 0x37
        /*0002*/ 	.short	(.L_7 - .L_6)
.L_6:
        /*0004*/ 	.word	0x00000082


	//----- nvinfo : EIATTR_KPARAM_INFO
	.align		4
.L_7:
        /*0008*/ 	.byte	0x04, 0x17
        /*000a*/ 	.short	(.L_9 - .L_8)
.L_8:
        /*000c*/ 	.word	0x00000000
        /*0010*/ 	.short	0x0002
        /*0012*/ 	.short	0x0010
        /*0014*/ 	.byte	0x00, 0xf5, 0x21, 0x00


	//----- nvinfo : EIATTR_KPARAM_INFO
	.align		4
.L_9:
        /*0018*/ 	.byte	0x04, 0x17
        /*001a*/ 	.short	(.L_11 - .L_10)
.L_10:
        /*001c*/ 	.word	0x00000000
        /*0020*/ 	.short	0x0001
        /*0022*/ 	.short	0x0008
        /*0024*/ 	.byte	0x00, 0xf5, 0x21, 0x00


	//----- nvinfo : EIATTR_KPARAM_INFO
	.align		4
.L_11:
        /*0028*/ 	.byte	0x04, 0x17
        /*002a*/ 	.short	(.L_13 - .L_12)
.L_12:
        /*002c*/ 	.word	0x00000000
        /*0030*/ 	.short	0x0000
        /*0032*/ 	.short	0x0000
        /*0034*/ 	.byte	0x00, 0xf5, 0x21, 0x00


	//----- nvinfo : EIATTR_SPARSE_MMA_MASK
	.align		4
.L_13:
        /*0038*/ 	.byte	0x03, 0x50
        /*003a*/ 	.short	0x0000


	//----- nvinfo : EIATTR_MAXREG_COUNT
	.align		4
        /*003c*/ 	.byte	0x03, 0x1b
        /*003e*/ 	.short	0x00ff


	//----- nvinfo : EIATTR_NUM_BARRIERS
	.align		4
        /*0040*/ 	.byte	0x02, 0x4c
        /*0042*/ 	.byte	0x01
	.zero		1


	//----- nvinfo : EIATTR_MERCURY_ISA_VERSION
	.align		4
        /*0044*/ 	.byte	0x03, 0x5f
        /*0046*/ 	.short	0x0101


	//----- nvinfo : EIATTR_VRC_CTA_INIT_COUNT
	.align		4
        /*0048*/ 	.byte	0x02, 0x4a
	.zero		1
	.zero		1


	//----- nvinfo : EIATTR_EXIT_INSTR_OFFSETS
	.align		4
        /*004c*/ 	.byte	0x04, 0x1c
        /*004e*/ 	.short	(.L_15 - .L_14)


	//   ....[0]....
.L_14:
        /*0050*/ 	.word	0x00000a00


	//----- nvinfo : EIATTR_CBANK_PARAM_SIZE
	.align		4
.L_15:
        /*0054*/ 	.byte	0x03, 0x19
        /*0056*/ 	.short	0x0018


	//----- nvinfo : EIATTR_PARAM_CBANK
	.align		4
        /*0058*/ 	.byte	0x04, 0x0a
        /*005a*/ 	.short	(.L_17 - .L_16)
	.align		4
.L_16:
        /*005c*/ 	.word	index@(.nv.constant0._Z15matrix_multiplyPfS_S_)
        /*0060*/ 	.short	0x0380
        /*0062*/ 	.short	0x0018


	//----- nvinfo : EIATTR_SW_WAR
	.align		4
.L_17:
        /*0064*/ 	.byte	0x04, 0x36
        /*0066*/ 	.short	(.L_19 - .L_18)
.L_18:
        /*0068*/ 	.word	0x00000008
.L_19:


//--------------------- .nv.callgraph             --------------------------
	.section	.nv.callgraph,"",@"SHT_CUDA_CALLGRAPH"
	.align	4
	.sectionentsize	8
	.align		4
        /*0000*/ 	.word	0x00000000
	.align		4
        /*0004*/ 	.word	0xffffffff
	.align		4
        /*0008*/ 	.word	0x00000000
	.align		4
        /*000c*/ 	.word	0xfffffffe
	.align		4
        /*0010*/ 	.word	0x00000000
	.align		4
        /*0014*/ 	.word	0xfffffffd
	.align		4
        /*0018*/ 	.word	0x00000000
	.align		4
        /*001c*/ 	.word	0xfffffffc


//--------------------- .text._Z15matrix_multiplyPfS_S_ --------------------------
	.section	.text._Z15matrix_multiplyPfS_S_,"ax",@progbits
	.align	128
        .global         _Z15matrix_multiplyPfS_S_
        .type           _Z15matrix_multiplyPfS_S_,@function
        .size           _Z15matrix_multiplyPfS_S_,(.L_x_7 - _Z15matrix_multiplyPfS_S_)
        .other          _Z15matrix_multiplyPfS_S_,@"STO_CUDA_ENTRY STV_DEFAULT"
_Z15matrix_multiplyPfS_S_:
.text._Z15matrix_multiplyPfS_S_:
[----:B------:R-:W-:Y:S01]  /*0000*/  LDC R1, c[0x0][0x37c] ;  /* 0x0000df00ff017b82 */ /* 0x000fe20000000800 */
[----:B------:R-:W0:Y:S07]  /*0010*/  S2R R0, SR_TID.Y ;  /* 0x0000000000007919 */ /* 0x000e2e0000002200 */
[----:B------:R-:W1:Y:S01]  /*0020*/  LDC R3, c[0x0][0x364] ;  /* 0x0000d900ff037b82 */ /* 0x000e620000000800 */
[----:B------:R-:W-:Y:S01]  /*0030*/  UMOV UR4, 0x400 ;  /* 0x0000040000047882 */ /* 0x000fe20000000000 */
[----:B------:R-:W-:Y:S01]  /*0040*/  HFMA2 R18, -RZ, RZ, 0, 0 ;  /* 0x00000000ff127431 */ /* 0x000fe200000001ff */
[----:B------:R-:W2:Y:S01]  /*0050*/  S2R R6, SR_TID.X ;  /* 0x0000000000067919 */ /* 0x000ea20000002100 */
[----:B------:R-:W-:Y:S01]  /*0060*/  UIADD3 UR5, UPT, UPT, UR4, 0x1000, URZ ;  /* 0x0000100004057890 */ /* 0x000fe2000fffe0ff */
[----:B------:R-:W-:Y:S01]  /*0070*/  MOV R8, RZ ;  /* 0x000000ff00087202 */ /* 0x000fe20000000f00 */
[----:B------:R-:W3:Y:S02]  /*0080*/  LDCU.64 UR8, c[0x0][0x358] ;  /* 0x00006b00ff0877ac */ /* 0x000ee40008000a00 */
[----:B------:R-:W4:Y:S08]  /*0090*/  S2UR UR6, SR_CgaCtaId ;  /* 0x00000000000679c3 */ /* 0x000f300000008800 */
[----:B------:R-:W0:Y:S08]  /*00a0*/  LDC R7, c[0x0][0x360] ;  /* 0x0000d800ff077b82 */ /* 0x000e300000000800 */
[----:B------:R-:W1:Y:S08]  /*00b0*/  S2UR UR7, SR_CTAID.Y ;  /* 0x00000000000779c3 */ /* 0x000e700000002600 */
[----:B------:R-:W5:Y:S01]  /*00c0*/  S2UR UR10, SR_CTAID.X ;  /* 0x00000000000a79c3 */ /* 0x000f620000002500 */
[----:B----4-:R-:W-:-:S02]  /*00d0*/  ULEA UR4, UR6, UR4, 0x18 ;  /* 0x0000000406047291 */ /* 0x010fc4000f8ec0ff */
[----:B------:R-:W-:Y:S01]  /*00e0*/  ULEA UR5, UR6, UR5, 0x18 ;  /* 0x0000000506057291 */ /* 0x000fe2000f8ec0ff */
[----:B0-----:R-:W-:Y:S01]  /*00f0*/  IMAD R9, R0, R7, RZ ;  /* 0x0000000700097224 */ /* 0x001fe200078e02ff */
[C---:B------:R-:W-:Y:S02]  /*0100*/  LOP3.LUT R13, R7.reuse, 0xfffffff8, RZ, 0xc0, !PT ;  /* 0xfffffff8070d7812 */ /* 0x040fe400078ec0ff */
[----:B------:R-:W-:Y:S02]  /*0110*/  LOP3.LUT R19, R7, 0x7, RZ, 0xc0, !PT ;  /* 0x0000000707137812 */ /* 0x000fe400078ec0ff */
[C---:B--2---:R-:W-:Y:S01]  /*0120*/  IADD3 R16, PT, PT, R9.reuse, R6, RZ ;  /* 0x0000000609107210 */ /* 0x044fe20007ffe0ff */
[----:B------:R-:W-:Y:S01]  /*0130*/  IMAD.MOV R13, RZ, RZ, -R13 ;  /* 0x000000ffff0d7224 */ /* 0x000fe200078e0a0d */
[----:B------:R-:W-:Y:S01]  /*0140*/  LEA R17, R9, UR4, 0x2 ;  /* 0x0000000409117c11 */ /* 0x000fe2000f8e10ff */
[----:B-1----:R-:W-:Y:S01]  /*0150*/  IMAD R2, R3, UR7, R0 ;  /* 0x0000000703027c24 */ /* 0x002fe2000f8e0200 */
[----:B------:R-:W-:-:S02]  /*0160*/  LEA R15, R16, UR4, 0x2 ;  /* 0x00000004100f7c11 */ /* 0x000fc4000f8e10ff */
[C---:B------:R-:W-:Y:S01]  /*0170*/  LOP3.LUT R20, R7.reuse, 0x3, RZ, 0xc0, !PT ;  /* 0x0000000307147812 */ /* 0x040fe200078ec0ff */
[----:B------:R-:W-:Y:S01]  /*0180*/  IMAD.SHL.U32 R3, R2, 0x400, RZ ;  /* 0x0000040002037824 */ /* 0x000fe200078e00ff */
[C---:B------:R-:W-:Y:S02]  /*0190*/  LOP3.LUT R10, R7.reuse, 0x7f8, RZ, 0xc0, !PT ;  /* 0x000007f8070a7812 */ /* 0x040fe400078ec0ff */
[----:B------:R-:W-:Y:S01]  /*01a0*/  LEA R14, R6, UR5, 0x2 ;  /* 0x00000005060e7c11 */ /* 0x000fe2000f8e10ff */
[----:B-----5:R-:W-:Y:S01]  /*01b0*/  IMAD R11, R7, UR10, RZ ;  /* 0x0000000a070b7c24 */ /* 0x020fe2000f8e02ff */
[----:B------:R-:W-:Y:S02]  /*01c0*/  LOP3.LUT R12, R3, R6, RZ, 0xfc, !PT ;  /* 0x00000006030c7212 */ /* 0x000fe400078efcff */
[----:B------:R-:W-:Y:S02]  /*01d0*/  LEA R16, R16, UR5, 0x2 ;  /* 0x0000000510107c11 */ /* 0x000fe4000f8e10ff */
[----:B---3--:R-:W-:-:S07]  /*01e0*/  IADD3 R17, PT, PT, R17, 0x10, RZ ;  /* 0x0000001011117810 */ /* 0x008fce0007ffe0ff */
.L_x_5:
[----:B0-----:R-:W0:Y:S01]  /*01f0*/  LDC.64 R4, c[0x0][0x380] ;  /* 0x0000e000ff047b82 */ /* 0x001e220000000a00 */
[--C-:B------:R-:W-:Y:S01]  /*0200*/  IMAD.IADD R22, R0, 0x1, R8.reuse ;  /* 0x0000000100167824 */ /* 0x100fe200078e0208 */
[----:B------:R-:W-:Y:S01]  /*0210*/  IADD3 R23, PT, PT, R11, R6, RZ ;  /* 0x000000060b177210 */ /* 0x000fe20007ffe0ff */
[----:B------:R-:W-:-:S03]  /*0220*/  IMAD.IADD R21, R12, 0x1, R8 ;  /* 0x000000010c157824 */ /* 0x000fc600078e0208 */
[----:B------:R-:W-:Y:S02]  /*0230*/  LEA R23, R22, R23, 0xa ;  /* 0x0000001716177211 */ /* 0x000fe400078e50ff */
[----:B------:R-:W1:Y:S01]  /*0240*/  LDC.64 R2, c[0x0][0x388] ;  /* 0x0000e200ff027b82 */ /* 0x000e620000000a00 */
[----:B0-----:R-:W-:-:S06]  /*0250*/  IMAD.WIDE.U32 R4, R21, 0x4, R4 ;  /* 0x0000000415047825 */ /* 0x001fcc00078e0004 */
[----:B------:R-:W2:Y:S01]  /*0260*/  LDG.E R4, desc[UR8][R4.64] ;  /* 0x0000000804047981 */ /* 0x000ea2000c1e1900 */
[----:B-1----:R-:W-:-:S06]  /*0270*/  IMAD.WIDE.U32 R2, R23, 0x4, R2 ;  /* 0x0000000417027825 */ /* 0x002fcc00078e0002 */
[----:B------:R-:W3:Y:S01]  /*0280*/  LDG.E R3, desc[UR8][R2.64] ;  /* 0x0000000802037981 */ /* 0x000ee2000c1e1900 */
[C---:B------:R-:W-:Y:S01]  /*0290*/  ISETP.GE.U32.AND P1, PT, R7.reuse, 0x8, PT ;  /* 0x000000080700780c */ /* 0x040fe20003f26070 */
[----:B------:R-:W-:Y:S01]  /*02a0*/  IMAD.IADD R8, R7, 0x1, R8 ;  /* 0x0000000107087824 */ /* 0x000fe200078e0208 */
[----:B------:R-:W-:-:S04]  /*02b0*/  MOV R22, RZ ;  /* 0x000000ff00167202 */ /* 0x000fc80000000f00 */
[----:B------:R-:W-:Y:S01]  /*02c0*/  ISETP.GE.U32.AND P0, PT, R8, 0x400, PT ;  /* 0x000004000800780c */ /* 0x000fe20003f06070 */
[----:B--2---:R0:W-:Y:S04]  /*02d0*/  STS [R15], R4 ;  /* 0x000000040f007388 */ /* 0x0041e80000000800 */
[----:B---3--:R0:W-:Y:S01]  /*02e0*/  STS [R16], R3 ;  /* 0x0000000310007388 */ /* 0x0081e20000000800 */
[----:B------:R-:W-:Y:S06]  /*02f0*/  BAR.SYNC.DEFER_BLOCKING 0x0 ;  /* 0x0000000000007b1d */ /* 0x000fec0000010000 */
[----:B------:R-:W-:Y:S05]  /*0300*/  @!P1 BRA `(.L_x_0) ;  /* 0x0000000000a09947 */ /* 0x000fea0003800000 */
[----:B------:R-:W-:Y:S01]  /*0310*/  IMAD.MOV.U32 R2, RZ, RZ, R17 ;  /* 0x000000ffff027224 */ /* 0x000fe200078e0011 */
[----:B0-----:R-:W-:Y:S01]  /*0320*/  MOV R4, R14 ;  /* 0x0000000e00047202 */ /* 0x001fe20000000f00 */
[----:B------:R-:W-:-:S07]  /*0330*/  IMAD.MOV.U32 R3, RZ, RZ, R13 ;  /* 0x000000ffff037224 */ /* 0x000fce00078e000d */
.L_x_1:
[----:B------:R-:W-:Y:S01]  /*0340*/  LDS R5, [R2+-0x10] ;  /* 0xfffff00002057984 */ /* 0x000fe20000000800 */
[----:B------:R-:W-:Y:S01]  /*0350*/  LEA R24, R7, R4, 0x2 ;  /* 0x0000000407187211 */ /* 0x000fe200078e10ff */
[----:B------:R-:W-:Y:S02]  /*0360*/  VIADD R3, R3, 0x8 ;  /* 0x0000000803037836 */ /* 0x000fe40000000000 */
[----:B------:R0:W1:Y:S02]  /*0370*/  LDS R21, [R4] ;  /* 0x0000000004157984 */ /* 0x0000640000000800 */
[----:B------:R-:W-:Y:S01]  /*0380*/  IMAD R28, R7, 0x4, R24 ;  /* 0x00000004071c7824 */ /* 0x000fe200078e0218 */
[----:B------:R-:W-:Y:S01]  /*0390*/  ISETP.NE.AND P1, PT, R3, RZ, PT ;  /* 0x000000ff0300720c */ /* 0x000fe20003f25270 */
[----:B------:R-:W-:Y:S03]  /*03a0*/  LDS R22, [R2+-0xc] ;  /* 0xfffff40002167984 */ /* 0x000fe60000000800 */
[C---:B------:R-:W-:Y:S01]  /*03b0*/  LEA R25, R7.reuse, R28, 0x2 ;  /* 0x0000001c07197211 */ /* 0x040fe200078e10ff */
[----:B------:R-:W2:Y:S01]  /*03c0*/  LDS R23, [R24] ;  /* 0x0000000018177984 */ /* 0x000ea20000000800 */
[----:B0-----:R-:W-:-:S03]  /*03d0*/  LEA R4, R7, R4, 0x5 ;  /* 0x0000000407047211 */ /* 0x001fc600078e28ff */
[----:B------:R-:W-:Y:S01]  /*03e0*/  IMAD R29, R7, 0x4, R25 ;  /* 0x00000004071d7824 */ /* 0x000fe200078e0219 */
[----:B------:R-:W-:Y:S01]  /*03f0*/  LDS R27, [R25] ;  /* 0x00000000191b7984 */ /* 0x000fe20000000800 */
[----:B-1----:R-:W-:-:S03]  /*0400*/  FFMA R21, R5, R21, R18 ;  /* 0x0000001505157223 */ /* 0x002fc60000000012 */
[----:B------:R-:W-:Y:S04]  /*0410*/  LDS R5, [R2+-0x8] ;  /* 0xfffff80002057984 */ /* 0x000fe80000000800 */
[----:B------:R-:W0:Y:S01]  /*0420*/  LDS R18, [R28] ;  /* 0x000000001c127984 */ /* 0x000e220000000800 */
[----:B--2---:R-:W-:-:S03]  /*0430*/  FFMA R26, R22, R23, R21 ;  /* 0x00000017161a7223 */ /* 0x004fc60000000015 */
[----:B------:R-:W1:Y:S04]  /*0440*/  LDS R23, [R2+-0x4] ;  /* 0xfffffc0002177984 */ /* 0x000e680000000800 */
[----:B------:R-:W-:Y:S04]  /*0450*/  LDS R21, [R2] ;  /* 0x0000000002157984 */ /* 0x000fe80000000800 */
[----:B------:R-:W2:Y:S01]  /*0460*/  LDS R22, [R29] ;  /* 0x000000001d167984 */ /* 0x000ea20000000800 */
[----:B0-----:R-:W-:Y:S01]  /*0470*/  FFMA R5, R5, R18, R26 ;  /* 0x0000001205057223 */ /* 0x001fe2000000001a */
[----:B------:R-:W-:-:S02]  /*0480*/  LEA R26, R7, R29, 0x2 ;  /* 0x0000001d071a7211 */ /* 0x000fc400078e10ff */
[----:B------:R-:W-:Y:S01]  /*0490*/  LDS R18, [R2+0x4] ;  /* 0x0000040002127984 */ /* 0x000fe20000000800 */
[----:B-1----:R-:W-:Y:S02]  /*04a0*/  FFMA R24, R23, R27, R5 ;  /* 0x0000001b17187223 */ /* 0x002fe40000000005 */
[C---:B------:R-:W-:Y:S01]  /*04b0*/  IMAD R28, R7.reuse, 0x4, R26 ;  /* 0x00000004071c7824 */ /* 0x040fe200078e021a */
[----:B------:R-:W0:Y:S04]  /*04c0*/  LDS R5, [R26] ;  /* 0x000000001a057984 */ /* 0x000e280000000800 */
[----:B------:R-:W-:Y:S01]  /*04d0*/  LEA R23, R7, R28, 0x2 ;  /* 0x0000001c07177211 */ /* 0x000fe200078e10ff */
[----:B--2---:R-:W-:Y:S01]  /*04e0*/  FFMA R21, R21, R22, R24 ;  /* 0x0000001615157223 */ /* 0x004fe20000000018 */
[----:B------:R-:W-:Y:S04]  /*04f0*/  LDS R28, [R28] ;  /* 0x000000001c1c7984 */ /* 0x000fe80000000800 */
[----:B------:R-:W1:Y:S04]  /*0500*/  LDS R22, [R2+0x8] ;  /* 0x0000080002167984 */ /* 0x000e680000000800 */
[----:B------:R-:W-:Y:S04]  /*0510*/  LDS R23, [R23] ;  /* 0x0000000017177984 */ /* 0x000fe80000000800 */
[----:B------:R2:W3:Y:S02]  /*0520*/  LDS R24, [R2+0xc] ;  /* 0x00000c0002187984 */ /* 0x0004e40000000800 */
[----:B--2---:R-:W-:-:S02]  /*0530*/  VIADD R2, R2, 0x20 ;  /* 0x0000002002027836 */ /* 0x004fc40000000000 */
[----:B0-----:R-:W-:-:S04]  /*0540*/  FFMA R5, R18, R5, R21 ;  /* 0x0000000512057223 */ /* 0x001fc80000000015 */
[----:B-1----:R-:W-:-:S04]  /*0550*/  FFMA R5, R22, R28, R5 ;  /* 0x0000001c16057223 */ /* 0x002fc80000000005 */
[----:B---3--:R-:W-:Y:S01]  /*0560*/  FFMA R18, R24, R23, R5 ;  /* 0x0000001718127223 */ /* 0x008fe20000000005 */
[----:B------:R-:W-:Y:S06]  /*0570*/  @P1 BRA `(.L_x_1) ;  /* 0xfffffffc00701947 */ /* 0x000fec000383ffff */
[----:B------:R-:W-:-:S07]  /*0580*/  MOV R22, R10 ;  /* 0x0000000a00167202 */ /* 0x000fce0000000f00 */
.L_x_0:
[----:B------:R-:W-:-:S13]  /*0590*/  ISETP.NE.AND P1, PT, R19, RZ, PT ;  /* 0x000000ff1300720c */ /* 0x000fda0003f25270 */
[----:B------:R-:W-:Y:S05]  /*05a0*/  @!P1 BRA `(.L_x_2) ;  /* 0x0000000000fc9947 */ /* 0x000fea0003800000 */
[----:B------:R-:W-:Y:S01]  /*05b0*/  VIADD R2, R19, 0xffffffff ;  /* 0xffffffff13027836 */ /* 0x000fe20000000000 */
[----:B------:R-:W-:-:S04]  /*05c0*/  ISETP.NE.AND P2, PT, R20, RZ, PT ;  /* 0x000000ff1400720c */ /* 0x000fc80003f45270 */
[----:B------:R-:W-:-:S13]  /*05d0*/  ISETP.GE.U32.AND P1, PT, R2, 0x3, PT ;  /* 0x000000030200780c */ /* 0x000fda0003f26070 */
[----:B------:R-:W-:Y:S05]  /*05e0*/  @!P1 BRA `(.L_x_3) ;  /* 0x0000000000649947 */ /* 0x000fea0003800000 */
[----:B------:R-:W1:Y:S01]  /*05f0*/  S2UR UR5, SR_CgaCtaId ;  /* 0x00000000000579c3 */ /* 0x000e620000008800 */
[----:B------:R-:W-:Y:S01]  /*0600*/  UMOV UR4, 0x400 ;  /* 0x0000040000047882 */ /* 0x000fe20000000000 */
[C---:B0-----:R-:W-:Y:S01]  /*0610*/  IMAD R3, R22.reuse, R7, R6 ;  /* 0x0000000716037224 */ /* 0x041fe200078e0206 */
[----:B------:R-:W-:Y:S01]  /*0620*/  UIADD3 UR6, UPT, UPT, UR4, 0x1000, URZ ;  /* 0x0000100004067890 */ /* 0x000fe2000fffe0ff */
[----:B------:R-:W-:Y:S02]  /*0630*/  IADD3 R2, PT, PT, R9, R22, RZ ;  /* 0x0000001609027210 */ /* 0x000fe40007ffe0ff */
[----:B------:R-:W-:Y:S01]  /*0640*/  IADD3 R22, PT, PT, R22, 0x4, RZ ;  /* 0x0000000416167810 */ /* 0x000fe20007ffe0ff */
[----:B-1----:R-:W-:Y:S02]  /*0650*/  ULEA UR6, UR5, UR6, 0x18 ;  /* 0x0000000605067291 */ /* 0x002fe4000f8ec0ff */
[----:B------:R-:W-:-:S04]  /*0660*/  ULEA UR4, UR5, UR4, 0x18 ;  /* 0x0000000405047291 */ /* 0x000fc8000f8ec0ff */
[----:B------:R-:W-:Y:S02]  /*0670*/  LEA R24, R3, UR6, 0x2 ;  /* 0x0000000603187c11 */ /* 0x000fe4000f8e10ff */
[----:B------:R-:W-:-:S03]  /*0680*/  LEA R4, R2, UR4, 0x2 ;  /* 0x0000000402047c11 */ /* 0x000fc6000f8e10ff */
[C---:B------:R-:W-:Y:S02]  /*0690*/  IMAD R26, R7.reuse, 0x4, R24 ;  /* 0x00000004071a7824 */ /* 0x040fe400078e0218 */
[----:B------:R-:W-:Y:S03]  /*06a0*/  LDS R5, [R4] ;  /* 0x0000000004057984 */ /* 0x000fe60000000800 */
[C---:B------:R-:W-:Y:S01]  /*06b0*/  LEA R21, R7.reuse, R26, 0x2 ;  /* 0x0000001a07157211 */ /* 0x040fe200078e10ff */
[----:B------:R-:W0:Y:S04]  /*06c0*/  LDS R24, [R24] ;  /* 0x0000000018187984 */ /* 0x000e280000000800 */
[----:B------:R-:W-:Y:S01]  /*06d0*/  LDS R3, [R4+0x4] ;  /* 0x0000040004037984 */ /* 0x000fe20000000800 */
[----:B------:R-:W-:-:S03]  /*06e0*/  IMAD R25, R7, 0x4, R21 ;  /* 0x0000000407197824 */ /* 0x000fc600078e0215 */
[----:B------:R-:W1:Y:S04]  /*06f0*/  LDS R26, [R26] ;  /* 0x000000001a1a7984 */ /* 0x000e680000000800 */
[----:B------:R-:W-:Y:S04]  /*0700*/  LDS R2, [R21] ;  /* 0x0000000015027984 */ /* 0x000fe80000000800 */
[----:B------:R-:W2:Y:S04]  /*0710*/  LDS R28, [R4+0x8] ;  /* 0x00000800041c7984 */ /* 0x000ea80000000800 */
[----:B------:R-:W-:Y:S04]  /*0720*/  LDS R23, [R4+0xc] ;  /* 0x00000c0004177984 */ /* 0x000fe80000000800 */
[----:B------:R-:W3:Y:S01]  /*0730*/  LDS R25, [R25] ;  /* 0x0000000019197984 */ /* 0x000ee20000000800 */
[----:B0-----:R-:W-:-:S04]  /*0740*/  FFMA R18, R5, R24, R18 ;  /* 0x0000001805127223 */ /* 0x001fc80000000012 */
[----:B-1----:R-:W-:-:S04]  /*0750*/  FFMA R3, R3, R26, R18 ;  /* 0x0000001a03037223 */ /* 0x002fc80000000012 */
[----:B--2---:R-:W-:-:S04]  /*0760*/  FFMA R2, R28, R2, R3 ;  /* 0x000000021c027223 */ /* 0x004fc80000000003 */
[----:B---3--:R-:W-:-:S07]  /*0770*/  FFMA R18, R23, R25, R2 ;  /* 0x0000001917127223 */ /* 0x008fce0000000002 */
.L_x_3:
[----:B------:R-:W-:Y:S05]  /*0780*/  @!P2 BRA `(.L_x_2) ;  /* 0x000000000084a947 */ /* 0x000fea0003800000 */
[----:B------:R-:W-:Y:S02]  /*0790*/  ISETP.NE.AND P1, PT, R20, 0x1, PT ;  /* 0x000000011400780c */ /* 0x000fe40003f25270 */
[----:B------:R-:W-:-:S11]  /*07a0*/  LOP3.LUT P2, RZ, R7, 0x1, RZ, 0xc0, !PT ;  /* 0x0000000107ff7812 */ /* 0x000fd6000784c0ff */
[----:B------:R-:W-:Y:S05]  /*07b0*/  @!P1 BRA `(.L_x_4) ;  /* 0x0000000000449947 */ /* 0x000fea0003800000 */
[----:B------:R-:W1:Y:S01]  /*07c0*/  S2UR UR5, SR_CgaCtaId ;  /* 0x00000000000579c3 */ /* 0x000e620000008800 */
[----:B------:R-:W-:Y:S01]  /*07d0*/  UMOV UR4, 0x400 ;  /* 0x0000040000047882 */ /* 0x000fe20000000000 */
[C---:B0-----:R-:W-:Y:S01]  /*07e0*/  IMAD R3, R22.reuse, R7, R6 ;  /* 0x0000000716037224 */ /* 0x041fe200078e0206 */
[----:B------:R-:W-:Y:S01]  /*07f0*/  UIADD3 UR6, UPT, UPT, UR4, 0x1000, URZ ;  /* 0x0000100004067890 */ /* 0x000fe2000fffe0ff */
[----:B------:R-:W-:Y:S02]  /*0800*/  IMAD.IADD R2, R9, 0x1, R22 ;  /* 0x0000000109027824 */ /* 0x000fe400078e0216 */
[----:B------:R-:W-:Y:S01]  /*0810*/  VIADD R22, R22, 0x2 ;  /* 0x0000000216167836 */ /* 0x000fe20000000000 */
[----:B-1----:R-:W-:Y:S02]  /*0820*/  ULEA UR6, UR5, UR6, 0x18 ;  /* 0x0000000605067291 */ /* 0x002fe4000f8ec0ff */
[----:B------:R-:W-:-:S04]  /*0830*/  ULEA UR4, UR5, UR4, 0x18 ;  /* 0x0000000405047291 */ /* 0x000fc8000f8ec0ff */
[----:B------:R-:W-:Y:S02]  /*0840*/  LEA R4, R3, UR6, 0x2 ;  /* 0x0000000603047c11 */ /* 0x000fe4000f8e10ff */
[----:B------:R-:W-:Y:S02]  /*0850*/  LEA R2, R2, UR4, 0x2 ;  /* 0x0000000402027c11 */ /* 0x000fe4000f8e10ff */
[----:B------:R-:W-:Y:S02]  /*0860*/  LEA R5, R7, R4, 0x2 ;  /* 0x0000000407057211 */ /* 0x000fe400078e10ff */
[----:B------:R-:W-:Y:S04]  /*0870*/  LDS R4, [R4] ;  /* 0x0000000004047984 */ /* 0x000fe80000000800 */
[----:B------:R-:W0:Y:S04]  /*0880*/  LDS R3, [R2] ;  /* 0x0000000002037984 */ /* 0x000e280000000800 */
[----:B------:R-:W-:Y:S04]  /*0890*/  LDS R24, [R2+0x4] ;  /* 0x0000040002187984 */ /* 0x000fe80000000800 */
[----:B------:R-:W1:Y:S01]  /*08a0*/  LDS R5, [R5] ;  /* 0x0000000005057984 */ /* 0x000e620000000800 */
[----:B0-----:R-:W-:-:S04]  /*08b0*/  FFMA R3, R3, R4, R18 ;  /* 0x0000000403037223 */ /* 0x001fc80000000012 */
[----:B-1----:R-:W-:-:S07]  /*08c0*/  FFMA R18, R24, R5, R3 ;  /* 0x0000000518127223 */ /* 0x002fce0000000003 */
.L_x_4:
[----:B------:R-:W-:Y:S05]  /*08d0*/  @!P2 BRA `(.L_x_2) ;  /* 0x000000000030a947 */ /* 0x000fea0003800000 */
[----:B------:R-:W1:Y:S01]  /*08e0*/  S2UR UR5, SR_CgaCtaId ;  /* 0x00000000000579c3 */ /* 0x000e620000008800 */
[----:B------:R-:W-:Y:S01]  /*08f0*/  UMOV UR4, 0x400 ;  /* 0x0000040000047882 */ /* 0x000fe20000000000 */
[-C--:B0-----:R-:W-:Y:S01]  /*0900*/  IMAD R3, R7, R22.reuse, R6 ;  /* 0x0000001607037224 */ /* 0x081fe200078e0206 */
[----:B------:R-:W-:Y:S01]  /*0910*/  UIADD3 UR6, UPT, UPT, UR4, 0x1000, URZ ;  /* 0x0000100004067890 */ /* 0x000fe2000fffe0ff */
[----:B------:R-:W-:-:S03]  /*0920*/  IADD3 R2, PT, PT, R9, R22, RZ ;  /* 0x0000001609027210 */ /* 0x000fc60007ffe0ff */
[----:B-1----:R-:W-:Y:S02]  /*0930*/  ULEA UR6, UR5, UR6, 0x18 ;  /* 0x0000000605067291 */ /* 0x002fe4000f8ec0ff */
[----:B------:R-:W-:-:S04]  /*0940*/  ULEA UR4, UR5, UR4, 0x18 ;  /* 0x0000000405047291 */ /* 0x000fc8000f8ec0ff */
[----:B------:R-:W-:Y:S02]  /*0950*/  LEA R4, R3, UR6, 0x2 ;  /* 0x0000000603047c11 */ /* 0x000fe4000f8e10ff */
[----:B------:R-:W-:-:S04]  /*0960*/  LEA R2, R2, UR4, 0x2 ;  /* 0x0000000402027c11 */ /* 0x000fc8000f8e10ff */
[----:B------:R-:W-:Y:S04]  /*0970*/  LDS R4, [R4] ;  /* 0x0000000004047984 */ /* 0x000fe80000000800 */
[----:B------:R-:W0:Y:S02]  /*0980*/  LDS R3, [R2] ;  /* 0x0000000002037984 */ /* 0x000e240000000800 */
[----:B0-----:R-:W-:-:S07]  /*0990*/  FFMA R18, R3, R4, R18 ;  /* 0x0000000403127223 */ /* 0x001fce0000000012 */
.L_x_2:
[----:B------:R-:W-:Y:S06]  /*09a0*/  BAR.SYNC.DEFER_BLOCKING 0x0 ;  /* 0x0000000000007b1d */ /* 0x000fec0000010000 */
[----:B------:R-:W-:Y:S05]  /*09b0*/  @!P0 BRA `(.L_x_5) ;  /* 0xfffffff8000c8947 */ /* 0x000fea000383ffff */
[----:B0-----:R-:W0:Y:S01]  /*09c0*/  LDC.64 R2, c[0x0][0x390] ;  /* 0x0000e400ff027b82 */ /* 0x001e220000000a00 */
[----:B------:R-:W-:-:S04]  /*09d0*/  IMAD.IADD R11, R11, 0x1, R12 ;  /* 0x000000010b0b7824 */ /* 0x000fc800078e020c */
[----:B0-----:R-:W-:-:S05]  /*09e0*/  IMAD.WIDE R2, R11, 0x4, R2 ;  /* 0x000000040b027825 */ /* 0x001fca00078e0202 */
[----:B------:R-:W-:Y:S01]  /*09f0*/  STG.E desc[UR8][R2.64], R18 ;  /* 0x0000001202007986 */ /* 0x000fe2000c101908 */
[----:B------:R-:W-:Y:S05]  /*0a00*/  EXIT ;  /* 0x000000000000794d */ /* 0x000fea0003800000 */
.L_x_6:
[----:B------:R-:W-:-:S00]  /*0a10*/  BRA `(.L_x_6) ;  /* 0xfffffffc00fc7947 */ /* 0x000fc0000383ffff */
[----:B------:R-:W-:-:S00]  /*0a20*/  NOP ;  /* 0x0000000000007918 */ /* 0x000fc00000000000 */
        /* <DEDUP_REMOVED lines=13> */
.L_x_7:


//--------------------- .nv.shared._Z15matrix_multiplyPfS_S_ --------------------------
	.section	.nv.shared._Z15matrix_multiplyPfS_S_,"aw",@nobits
	.sectionflags	@""
	.align	4
.nv.shared._Z15matrix_multiplyPfS_S_:
	.zero		9216


//--------------------- .nv.shared.reserved.0     --------------------------
	.section	.nv.shared.reserved.0,"aw",@nobits
	.weak		__nv_reservedSMEM_offset_0_alias
	.size		__nv_reservedSMEM_offset_0_alias, 0, 64
	.other		__nv_reservedSMEM_offset_0_alias,@"STO_CUDA_RESERVED_SHARED STV_DEFAULT"
__nv_reservedSMEM_offset_0_alias:
	.zero		0
	.zero		64


//--------------------- .nv.constant0._Z15matrix_multiplyPfS_S_ --------------------------
	.section	.nv.constant0._Z15matrix_multiplyPfS_S_,"a",@progbits
	.sectionflags	@""
	.align	4
.nv.constant0._Z15matrix_multiplyPfS_S_:
	.zero		920


//--------------------- SYMBOLS --------------------------

	.type		.nv.reservedSmem.offset0,@object
	.size		.nv.reservedSmem.offset0,0x4
	.type		.nv.reservedSmem.cap,@object
	.size		.nv.reservedSmem.cap,0x4
